//
// Generated by NVIDIA NVVM Compiler
//
// Compiler Build ID: CL-36424714
// Cuda compilation tools, release 13.0, V13.0.88
// Based on NVVM 20.0.0
//

.version 9.0
.target sm_100
.address_size 64

	// .globl	_Z18kernel_frecuenciasPiS_i

.visible .entry _Z18kernel_frecuenciasPiS_i(
	.param .u64 .ptr .align 1 _Z18kernel_frecuenciasPiS_i_param_0,
	.param .u64 .ptr .align 1 _Z18kernel_frecuenciasPiS_i_param_1,
	.param .u32 _Z18kernel_frecuenciasPiS_i_param_2
)
{
	.reg .pred 	%p<3>;
	.reg .b32 	%r<8>;
	.reg .b64 	%rd<9>;

	ld.param.u64 	%rd1, [_Z18kernel_frecuenciasPiS_i_param_0];
	ld.param.u64 	%rd2, [_Z18kernel_frecuenciasPiS_i_param_1];
	ld.param.u32 	%r3, [_Z18kernel_frecuenciasPiS_i_param_2];
	mov.u32 	%r4, %tid.x;
	mov.u32 	%r5, %ctaid.x;
	mov.u32 	%r6, %ntid.x;
	mad.lo.s32 	%r1, %r5, %r6, %r4;
	setp.ge.s32 	%p1, %r1, %r3;
	@%p1 bra 	$L__BB0_3;
	cvta.to.global.u64 	%rd3, %rd1;
	mul.wide.s32 	%rd4, %r1, 4;
	add.s64 	%rd5, %rd3, %rd4;
	ld.global.u32 	%r2, [%rd5];
	setp.ge.s32 	%p2, %r2, %r3;
	@%p2 bra 	$L__BB0_3;
	cvta.to.global.u64 	%rd6, %rd2;
	mul.wide.s32 	%rd7, %r2, 4;
	add.s64 	%rd8, %rd6, %rd7;
	atom.global.add.u32 	%r7, [%rd8], 1;
$L__BB0_3:
	ret;

}


// ===== COMPILED SASS (sm_100) =====

	.target	sm_100

	.elftype	@"ET_EXEC"


//--------------------- .note.nv.tkinfo           --------------------------
	.section	.note.nv.tkinfo,"",@"SHT_NOTE"
	.sectionflags	@"SHF_NOTE_NV_TKINFO"
	.tkinfo
        /*0018*/ 	.word	0x00000002
        /*0030*/ 	.string	""
        /*0030*/ 	.string	"ptxas"
        /*0030*/ 	.string	"Cuda compilation tools, release 13.0, V13.0.88"
        /*0030*/ 	.string	"Build cuda_13.0.r13.0/compiler.36424714_0"
        /*0030*/ 	.string	"-arch sm_100 -m 64 "



//--------------------- .note.nv.cuinfo           --------------------------
	.section	.note.nv.cuinfo,"",@"SHT_NOTE"
	.sectionflags	@"SHF_NOTE_NV_CUINFO"
        /*0018*/ 	.short	0x0002
        /*001a*/ 	.short	0x0064
        /*001c*/ 	.short	0x0082
	.zero		2


//--------------------- .nv.info                  --------------------------
	.section	.nv.info,"",@"SHT_CUDA_INFO"
	.align	4


	//----- nvinfo : EIATTR_REGCOUNT
	.align		4
        /*0000*/ 	.byte	0x04, 0x2f
        /*0002*/ 	.short	(.L_1 - .L_0)
	.align		4
.L_0:
        /*0004*/ 	.word	index@(_Z18kernel_frecuenciasPiS_i)
        /*0008*/ 	.word	0x0000000a


	//----- nvinfo : EIATTR_FRAME_SIZE
	.align		4
.L_1:
        /*000c*/ 	.byte	0x04, 0x11
        /*000e*/ 	.short	(.L_3 - .L_2)
	.align		4
.L_2:
        /*0010*/ 	.word	index@(_Z18kernel_frecuenciasPiS_i)
        /*0014*/ 	.word	0x00000000


	//----- nvinfo : EIATTR_MIN_STACK_SIZE
	.align		4
.L_3:
        /*0018*/ 	.byte	0x04, 0x12
        /*001a*/ 	.short	(.L_5 - .L_4)
	.align		4
.L_4:
        /*001c*/ 	.word	index@(_Z18kernel_frecuenciasPiS_i)
        /*0020*/ 	.word	0x00000000
.L_5:


//--------------------- .nv.compat                --------------------------
	.section	.nv.compat,"",@"SHT_CUDA_COMPAT_INFO"
	.align	4
        /*0000*/ 	.byte	0x02, 0x09, 0x00, 0x00, 0x02, 0x02, 0x01, 0x00, 0x02, 0x05, 0x05, 0x00, 0x03, 0x07, 0x01, 0x01
        /*0010*/ 	.byte	0x02, 0x03, 0x00, 0x00, 0x02, 0x06, 0x01, 0x00, 0x04, 0x0b, 0x08, 0x00, 0x09, 0x00, 0x00, 0x00
        /*0020*/ 	.byte	0x00, 0x00, 0x00, 0x00


//--------------------- .nv.info._Z18kernel_frecuenciasPiS_i --------------------------
	.section	.nv.info._Z18kernel_frecuenciasPiS_i,"",@"SHT_CUDA_INFO"
	.sectionflags	@""
	.align	4


	//----- nvinfo : EIATTR_CUDA_API_VERSION
	.align		4
        /*0000*/ 	.byte	0x04, 0x37
        /*0002*/ 	.short	(.L_7 - .L_6)
.L_6:
        /*0004*/ 	.word	0x00000082


	//----- nvinfo : EIATTR_KPARAM_INFO
	.align		4
.L_7:
        /*0008*/ 	.byte	0x04, 0x17
        /*000a*/ 	.short	(.L_9 - .L_8)
.L_8:
        /*000c*/ 	.word	0x00000000
        /*0010*/ 	.short	0x0002
        /*0012*/ 	.short	0x0010
        /*0014*/ 	.byte	0x00, 0xf0, 0x11, 0x00


	//----- nvinfo : EIATTR_KPARAM_INFO
	.align		4
.L_9:
        /*0018*/ 	.byte	0x04, 0x17
        /*001a*/ 	.short	(.L_11 - .L_10)
.L_10:
        /*001c*/ 	.word	0x00000000
        /*0020*/ 	.short	0x0001
        /*0022*/ 	.short	0x0008
        /*0024*/ 	.byte	0x00, 0xf5, 0x21, 0x00


	//----- nvinfo : EIATTR_KPARAM_INFO
	.align		4
.L_11:
        /*0028*/ 	.byte	0x04, 0x17
        /*002a*/ 	.short	(.L_13 - .L_12)
.L_12:
        /*002c*/ 	.word	0x00000000
        /*0030*/ 	.short	0x0000
        /*0032*/ 	.short	0x0000
        /*0034*/ 	.byte	0x00, 0xf5, 0x21, 0x00


	//----- nvinfo : EIATTR_SPARSE_MMA_MASK
	.align		4
.L_13:
        /*0038*/ 	.byte	0x03, 0x50
        /*003a*/ 	.short	0x0000


	//----- nvinfo : EIATTR_MAXREG_COUNT
	.align		4
        /*003c*/ 	.byte	0x03, 0x1b
        /*003e*/ 	.short	0x00ff


	//----- nvinfo : EIATTR_MERCURY_ISA_VERSION
	.align		4
        /*0040*/ 	.byte	0x03, 0x5f
        /*0042*/ 	.short	0x0101


	//----- nvinfo : EIATTR_VRC_CTA_INIT_COUNT
	.align		4
        /*0044*/ 	.byte	0x02, 0x4a
	.zero		1
	.zero		1


	//----- nvinfo : EIATTR_EXIT_INSTR_OFFSETS
	.align		4
        /*0048*/ 	.byte	0x04, 0x1c
        /*004a*/ 	.short	(.L_15 - .L_14)


	//   ....[0]....
.L_14:
        /*004c*/ 	.word	0x00000070


	//   ....[1]....
        /*0050*/ 	.word	0x000000d0


	//   ....[2]....
        /*0054*/ 	.word	0x00000120


	//----- nvinfo : EIATTR_CBANK_PARAM_SIZE
	.align		4
.L_15:
        /*0058*/ 	.byte	0x03, 0x19
        /*005a*/ 	.short	0x0014


	//----- nvinfo : EIATTR_PARAM_CBANK
	.align		4
        /*005c*/ 	.byte	0x04, 0x0a
        /*005e*/ 	.short	(.L_17 - .L_16)
	.align		4
.L_16:
        /*0060*/ 	.word	index@(.nv.constant0._Z18kernel_frecuenciasPiS_i)
        /*0064*/ 	.short	0x0380
        /*0066*/ 	.short	0x0014


	//----- nvinfo : EIATTR_SW_WAR
	.align		4
.L_17:
        /*0068*/ 	.byte	0x04, 0x36
        /*006a*/ 	.short	(.L_19 - .L_18)
.L_18:
        /*006c*/ 	.word	0x00000008
.L_19:


//--------------------- .nv.callgraph             --------------------------
	.section	.nv.callgraph,"",@"SHT_CUDA_CALLGRAPH"
	.align	4
	.sectionentsize	8
	.align		4
        /*0000*/ 	.word	0x00000000
	.align		4
        /*0004*/ 	.word	0xffffffff
	.align		4
        /*0008*/ 	.word	0x00000000
	.align		4
        /*000c*/ 	.word	0xfffffffe
	.align		4
        /*0010*/ 	.word	0x00000000
	.align		4
        /*0014*/ 	.word	0xfffffffd
	.align		4
        /*0018*/ 	.word	0x00000000
	.align		4
        /*001c*/ 	.word	0xfffffffc


//--------------------- .text._Z18kernel_frecuenciasPiS_i --------------------------
	.section	.text._Z18kernel_frecuenciasPiS_i,"ax",@progbits
	.align	128
        .global         _Z18kernel_frecuenciasPiS_i
        .type           _Z18kernel_frecuenciasPiS_i,@function
        .size           _Z18kernel_frecuenciasPiS_i,(.L_x_1 - _Z18kernel_frecuenciasPiS_i)
        .other          _Z18kernel_frecuenciasPiS_i,@"STO_CUDA_ENTRY STV_DEFAULT"
_Z18kernel_frecuenciasPiS_i:
.text._Z18kernel_frecuenciasPiS_i:
[----:B------:R-:W-:Y:S01]  /*0000*/  LDC R1, c[0x0][0x37c] ;  /* 0x0000df00ff017b82 */ /* 0x000fe20000000800 */
[----:B------:R-:W0:Y:S07]  /*0010*/  S2R R5, SR_TID.X ;  /* 0x0000000000057919 */ /* 0x000e2e0000002100 */
[----:B------:R-:W0:Y:S01]  /*0020*/  S2UR UR4, SR_CTAID.X ;  /* 0x00000000000479c3 */ /* 0x000e220000002500 */
[----:B------:R-:W1:Y:S07]  /*0030*/  LDCU UR6, c[0x0][0x390] ;  /* 0x00007200ff0677ac */ /* 0x000e6e0008000800 */
[----:B------:R-:W0:Y:S02]  /*0040*/  LDC R0, c[0x0][0x360] ;  /* 0x0000d800ff007b82 */ /* 0x000e240000000800 */
[----:B0-----:R-:W-:-:S05]  /*0050*/  IMAD R5, R0, UR4, R5 ;  /* 0x0000000400057c24 */ /* 0x001fca000f8e0205 */
[----:B-1----:R-:W-:-:S13]  /*0060*/  ISETP.GE.AND P0, PT, R5, UR6, PT ;  /* 0x0000000605007c0c */ /* 0x002fda000bf06270 */
[----:B------:R-:W-:Y:S05]  /*0070*/  @P0 EXIT ;  /* 0x000000000000094d */ /* 0x000fea0003800000 */
[----:B------:R-:W0:Y:S01]  /*0080*/  LDC.64 R2, c[0x0][0x380] ;  /* 0x0000e000ff027b82 */ /* 0x000e220000000a00 */
[----:B------:R-:W1:Y:S01]  /*0090*/  LDCU.64 UR4, c[0x0][0x358] ;  /* 0x00006b00ff0477ac */ /* 0x000e620008000a00 */
[----:B0-----:R-:W-:-:S05]  /*00a0*/  IMAD.WIDE R2, R5, 0x4, R2 ;  /* 0x0000000405027825 */ /* 0x001fca00078e0202 */
[----:B-1----:R-:W2:Y:S02]  /*00b0*/  LDG.E R5, desc[UR4][R2.64] ;  /* 0x0000000402057981 */ /* 0x002ea4000c1e1900 */
[----:B--2---:R-:W-:-:S13]  /*00c0*/  ISETP.GE.AND P0, PT, R5, UR6, PT ;  /* 0x0000000605007c0c */ /* 0x004fda000bf06270 */
[----:B------:R-:W-:Y:S05]  /*00d0*/  @P0 EXIT ;  /* 0x000000000000094d */ /* 0x000fea0003800000 */
[----:B------:R-:W0:Y:S01]  /*00e0*/  LDC.64 R2, c[0x0][0x388] ;  /* 0x0000e200ff027b82 */ /* 0x000e220000000a00 */
[----:B------:R-:W-:Y:S02]  /*00f0*/  HFMA2 R7, -RZ, RZ, 0, 5.9604644775390625e-08 ;  /* 0x00000001ff077431 */ /* 0x000fe400000001ff */
[----:B0-----:R-:W-:-:S05]  /*0100*/  IMAD.WIDE R2, R5, 0x4, R2 ;  /* 0x0000000405027825 */ /* 0x001fca00078e0202 */
[----:B------:R-:W-:Y:S01]  /*0110*/  REDG.E.ADD.STRONG.GPU desc[UR4][R2.64], R7 ;  /* 0x000000070200798e */ /* 0x000fe2000c12e104 */
[----:B------:R-:W-:Y:S05]  /*0120*/  EXIT ;  /* 0x000000000000794d */ /* 0x000fea0003800000 */
.L_x_0:
[----:B------:R-:W-:-:S00]  /*0130*/  BRA `(.L_x_0) ;  /* 0xfffffffc00fc7947 */ /* 0x000fc0000383ffff */
[----:B------:R-:W-:-:S00]  /*0140*/  NOP ;  /* 0x0000000000007918 */ /* 0x000fc00000000000 */
        /* <DEDUP_REMOVED lines=11> */
.L_x_1:


//--------------------- .nv.shared.reserved.0     --------------------------
	.section	.nv.shared.reserved.0,"aw",@nobits
	.weak		__nv_reservedSMEM_offset_0_alias
	.size		__nv_reservedSMEM_offset_0_alias, 0, 64
	.other		__nv_reservedSMEM_offset_0_alias,@"STO_CUDA_RESERVED_SHARED STV_DEFAULT"
__nv_reservedSMEM_offset_0_alias:
	.zero		0
	.zero		64


//--------------------- .nv.constant0._Z18kernel_frecuenciasPiS_i --------------------------
	.section	.nv.constant0._Z18kernel_frecuenciasPiS_i,"a",@progbits
	.sectionflags	@""
	.align	4
.nv.constant0._Z18kernel_frecuenciasPiS_i:
	.zero		916


//--------------------- SYMBOLS --------------------------

	.type		.nv.reservedSmem.offset0,@object
	.size		.nv.reservedSmem.offset0,0x4
